//
// Generated by NVIDIA NVVM Compiler
//
// Compiler Build ID: CL-36424714
// Cuda compilation tools, release 13.0, V13.0.88
// Based on NVVM 20.0.0
//

.version 9.0
.target sm_100
.address_size 64

	// .globl	_Z22gaussian_filter_kernelPhS_PKfmmmm
// _ZZ22gaussian_filter_kernelPhS_PKfmmmmE13halfway_point has been demoted
// _ZZ22gaussian_filter_kernelPhS_PKfmmmmE13blurred_pixel has been demoted

.visible .entry _Z22gaussian_filter_kernelPhS_PKfmmmm(
	.param .u64 .ptr .align 1 _Z22gaussian_filter_kernelPhS_PKfmmmm_param_0,
	.param .u64 .ptr .align 1 _Z22gaussian_filter_kernelPhS_PKfmmmm_param_1,
	.param .u64 .ptr .align 1 _Z22gaussian_filter_kernelPhS_PKfmmmm_param_2,
	.param .u64 _Z22gaussian_filter_kernelPhS_PKfmmmm_param_3,
	.param .u64 _Z22gaussian_filter_kernelPhS_PKfmmmm_param_4,
	.param .u64 _Z22gaussian_filter_kernelPhS_PKfmmmm_param_5,
	.param .u64 _Z22gaussian_filter_kernelPhS_PKfmmmm_param_6
)
{
	.reg .pred 	%p<8>;
	.reg .b16 	%rs<16>;
	.reg .b32 	%r<94>;
	.reg .b32 	%f<110>;
	.reg .b64 	%rd<88>;
	// demoted variable
	.shared .align 4 .u32 _ZZ22gaussian_filter_kernelPhS_PKfmmmmE13halfway_point;
	// demoted variable
	.shared .align 4 .f32 _ZZ22gaussian_filter_kernelPhS_PKfmmmmE13blurred_pixel;
	ld.param.u64 	%rd10, [_Z22gaussian_filter_kernelPhS_PKfmmmm_param_0];
	ld.param.u64 	%rd6, [_Z22gaussian_filter_kernelPhS_PKfmmmm_param_1];
	ld.param.u64 	%rd11, [_Z22gaussian_filter_kernelPhS_PKfmmmm_param_2];
	ld.param.u64 	%rd7, [_Z22gaussian_filter_kernelPhS_PKfmmmm_param_3];
	ld.param.u64 	%rd8, [_Z22gaussian_filter_kernelPhS_PKfmmmm_param_5];
	ld.param.u64 	%rd9, [_Z22gaussian_filter_kernelPhS_PKfmmmm_param_6];
	cvta.to.global.u64 	%rd1, %rd11;
	cvta.to.global.u64 	%rd2, %rd10;
	mov.u32 	%r24, %ctaid.x;
	mov.u32 	%r25, %ntid.x;
	mov.u32 	%r26, %tid.x;
	mad.lo.s32 	%r27, %r24, %r25, %r26;
	cvt.u64.u32 	%rd3, %r27;
	mov.u32 	%r28, %ctaid.y;
	mov.u32 	%r29, %ntid.y;
	mov.u32 	%r30, %tid.y;
	mad.lo.s32 	%r31, %r28, %r29, %r30;
	cvt.u64.u32 	%rd4, %r31;
	mad.lo.s64 	%rd5, %rd9, %rd3, %rd4;
	mul.lo.s64 	%rd12, %rd9, %rd8;
	setp.ge.u64 	%p1, %rd5, %rd12;
	@%p1 bra 	$L__BB0_14;
	shr.u64 	%rd13, %rd7, 1;
	cvt.u32.u64 	%r1, %rd13;
	st.shared.u32 	[_ZZ22gaussian_filter_kernelPhS_PKfmmmmE13halfway_point], %r1;
	mov.b32 	%r32, 0;
	st.shared.u32 	[_ZZ22gaussian_filter_kernelPhS_PKfmmmmE13blurred_pixel], %r32;
	setp.lt.s32 	%p2, %r1, 0;
	mov.f32 	%f106, 0f00000000;
	@%p2 bra 	$L__BB0_13;
	add.s64 	%rd14, %rd9, -1;
	add.s64 	%rd15, %rd8, -1;
	neg.s32 	%r2, %r1;
	cvt.rn.f32.u64 	%f1, %rd15;
	cvt.rn.f32.u64 	%f2, %rd14;
	cvt.u32.u64 	%r3, %rd14;
	cvt.u32.u64 	%r4, %rd7;
	mov.f32 	%f106, 0f00000000;
	mov.u32 	%r87, %r2;
$L__BB0_3:
	setp.lt.u32 	%p3, %r1, 4;
	cvt.s64.s32 	%rd16, %r87;
	add.s64 	%rd17, %rd16, %rd3;
	cvt.rn.f32.u64 	%f15, %rd17;
	max.f32 	%f16, %f15, 0f00000000;
	min.f32 	%f17, %f16, %f1;
	cvt.rzi.s32.f32 	%r33, %f17;
	mul.lo.s32 	%r6, %r33, %r3;
	add.s32 	%r34, %r87, %r1;
	mul.lo.s32 	%r88, %r34, %r4;
	add.s32 	%r8, %r88, %r1;
	mov.u32 	%r92, %r2;
	@%p3 bra 	$L__BB0_7;
	shl.b32 	%r35, %r1, 1;
	and.b32  	%r36, %r35, -8;
	neg.s32 	%r89, %r36;
	sub.s32 	%r90, 3, %r1;
$L__BB0_5:
	.pragma "nounroll";
	add.s32 	%r37, %r90, -3;
	cvt.s64.s32 	%rd18, %r37;
	add.s64 	%rd19, %rd18, %rd4;
	cvt.rn.f32.u64 	%f18, %rd19;
	max.f32 	%f19, %f18, 0f00000000;
	min.f32 	%f20, %f19, %f2;
	cvt.rzi.s32.f32 	%r38, %f20;
	add.s32 	%r39, %r38, %r6;
	cvt.s64.s32 	%rd20, %r39;
	add.s64 	%rd21, %rd2, %rd20;
	ld.global.u8 	%rs1, [%rd21];
	cvt.rn.f32.u16 	%f21, %rs1;
	mul.wide.s32 	%rd22, %r88, 4;
	add.s64 	%rd23, %rd1, %rd22;
	ld.global.f32 	%f22, [%rd23];
	fma.rn.f32 	%f23, %f22, %f21, %f106;
	add.s32 	%r40, %r90, -2;
	cvt.s64.s32 	%rd24, %r40;
	add.s64 	%rd25, %rd24, %rd4;
	cvt.rn.f32.u64 	%f24, %rd25;
	max.f32 	%f25, %f24, 0f00000000;
	min.f32 	%f26, %f25, %f2;
	cvt.rzi.s32.f32 	%r41, %f26;
	add.s32 	%r42, %r41, %r6;
	cvt.s64.s32 	%rd26, %r42;
	add.s64 	%rd27, %rd2, %rd26;
	ld.global.u8 	%rs2, [%rd27];
	cvt.rn.f32.u16 	%f27, %rs2;
	ld.global.f32 	%f28, [%rd23+4];
	fma.rn.f32 	%f29, %f28, %f27, %f23;
	add.s32 	%r43, %r90, -1;
	cvt.s64.s32 	%rd28, %r43;
	add.s64 	%rd29, %rd28, %rd4;
	cvt.rn.f32.u64 	%f30, %rd29;
	max.f32 	%f31, %f30, 0f00000000;
	min.f32 	%f32, %f31, %f2;
	cvt.rzi.s32.f32 	%r44, %f32;
	add.s32 	%r45, %r44, %r6;
	cvt.s64.s32 	%rd30, %r45;
	add.s64 	%rd31, %rd2, %rd30;
	ld.global.u8 	%rs3, [%rd31];
	cvt.rn.f32.u16 	%f33, %rs3;
	ld.global.f32 	%f34, [%rd23+8];
	fma.rn.f32 	%f35, %f34, %f33, %f29;
	add.s32 	%r46, %r90, 4;
	cvt.s64.s32 	%rd32, %r90;
	add.s64 	%rd33, %rd32, %rd4;
	cvt.rn.f32.u64 	%f36, %rd33;
	max.f32 	%f37, %f36, 0f00000000;
	min.f32 	%f38, %f37, %f2;
	cvt.rzi.s32.f32 	%r47, %f38;
	add.s32 	%r48, %r47, %r6;
	cvt.s64.s32 	%rd34, %r48;
	add.s64 	%rd35, %rd2, %rd34;
	ld.global.u8 	%rs4, [%rd35];
	cvt.rn.f32.u16 	%f39, %rs4;
	ld.global.f32 	%f40, [%rd23+12];
	fma.rn.f32 	%f41, %f40, %f39, %f35;
	add.s32 	%r49, %r90, 1;
	cvt.s64.s32 	%rd36, %r49;
	add.s64 	%rd37, %rd36, %rd4;
	cvt.rn.f32.u64 	%f42, %rd37;
	max.f32 	%f43, %f42, 0f00000000;
	min.f32 	%f44, %f43, %f2;
	cvt.rzi.s32.f32 	%r50, %f44;
	add.s32 	%r51, %r50, %r6;
	cvt.s64.s32 	%rd38, %r51;
	add.s64 	%rd39, %rd2, %rd38;
	ld.global.u8 	%rs5, [%rd39];
	cvt.rn.f32.u16 	%f45, %rs5;
	ld.global.f32 	%f46, [%rd23+16];
	fma.rn.f32 	%f47, %f46, %f45, %f41;
	add.s32 	%r52, %r90, 2;
	cvt.s64.s32 	%rd40, %r52;
	add.s64 	%rd41, %rd40, %rd4;
	cvt.rn.f32.u64 	%f48, %rd41;
	max.f32 	%f49, %f48, 0f00000000;
	min.f32 	%f50, %f49, %f2;
	cvt.rzi.s32.f32 	%r53, %f50;
	add.s32 	%r54, %r53, %r6;
	cvt.s64.s32 	%rd42, %r54;
	add.s64 	%rd43, %rd2, %rd42;
	ld.global.u8 	%rs6, [%rd43];
	cvt.rn.f32.u16 	%f51, %rs6;
	ld.global.f32 	%f52, [%rd23+20];
	fma.rn.f32 	%f53, %f52, %f51, %f47;
	add.s32 	%r55, %r90, 3;
	cvt.s64.s32 	%rd44, %r55;
	add.s64 	%rd45, %rd44, %rd4;
	cvt.rn.f32.u64 	%f54, %rd45;
	max.f32 	%f55, %f54, 0f00000000;
	min.f32 	%f56, %f55, %f2;
	cvt.rzi.s32.f32 	%r56, %f56;
	add.s32 	%r57, %r56, %r6;
	cvt.s64.s32 	%rd46, %r57;
	add.s64 	%rd47, %rd2, %rd46;
	ld.global.u8 	%rs7, [%rd47];
	cvt.rn.f32.u16 	%f57, %rs7;
	ld.global.f32 	%f58, [%rd23+24];
	fma.rn.f32 	%f59, %f58, %f57, %f53;
	cvt.s64.s32 	%rd48, %r46;
	add.s64 	%rd49, %rd48, %rd4;
	cvt.rn.f32.u64 	%f60, %rd49;
	max.f32 	%f61, %f60, 0f00000000;
	min.f32 	%f62, %f61, %f2;
	cvt.rzi.s32.f32 	%r58, %f62;
	add.s32 	%r59, %r58, %r6;
	cvt.s64.s32 	%rd50, %r59;
	add.s64 	%rd51, %rd2, %rd50;
	ld.global.u8 	%rs8, [%rd51];
	cvt.rn.f32.u16 	%f63, %rs8;
	ld.global.f32 	%f64, [%rd23+28];
	fma.rn.f32 	%f106, %f64, %f63, %f59;
	add.s32 	%r90, %r90, 8;
	add.s32 	%r89, %r89, 8;
	add.s32 	%r88, %r88, 8;
	setp.ne.s32 	%p4, %r89, 0;
	@%p4 bra 	$L__BB0_5;
	add.s32 	%r92, %r90, -3;
$L__BB0_7:
	shl.b32 	%r60, %r1, 1;
	and.b32  	%r61, %r60, 4;
	setp.eq.s32 	%p5, %r61, 0;
	@%p5 bra 	$L__BB0_9;
	cvt.s64.s32 	%rd52, %r92;
	add.s64 	%rd53, %rd52, %rd4;
	cvt.rn.f32.u64 	%f65, %rd53;
	max.f32 	%f66, %f65, 0f00000000;
	min.f32 	%f67, %f66, %f2;
	cvt.rzi.s32.f32 	%r62, %f67;
	add.s32 	%r63, %r62, %r6;
	cvt.s64.s32 	%rd54, %r63;
	add.s64 	%rd55, %rd2, %rd54;
	ld.global.u8 	%rs9, [%rd55];
	cvt.rn.f32.u16 	%f68, %rs9;
	add.s32 	%r64, %r92, %r8;
	mul.wide.s32 	%rd56, %r64, 4;
	add.s64 	%rd57, %rd1, %rd56;
	ld.global.f32 	%f69, [%rd57];
	fma.rn.f32 	%f70, %f69, %f68, %f106;
	add.s32 	%r65, %r92, 1;
	cvt.s64.s32 	%rd58, %r65;
	add.s64 	%rd59, %rd58, %rd4;
	cvt.rn.f32.u64 	%f71, %rd59;
	max.f32 	%f72, %f71, 0f00000000;
	min.f32 	%f73, %f72, %f2;
	cvt.rzi.s32.f32 	%r66, %f73;
	add.s32 	%r67, %r66, %r6;
	cvt.s64.s32 	%rd60, %r67;
	add.s64 	%rd61, %rd2, %rd60;
	ld.global.u8 	%rs10, [%rd61];
	cvt.rn.f32.u16 	%f74, %rs10;
	ld.global.f32 	%f75, [%rd57+4];
	fma.rn.f32 	%f76, %f75, %f74, %f70;
	add.s32 	%r68, %r92, 2;
	cvt.s64.s32 	%rd62, %r68;
	add.s64 	%rd63, %rd62, %rd4;
	cvt.rn.f32.u64 	%f77, %rd63;
	max.f32 	%f78, %f77, 0f00000000;
	min.f32 	%f79, %f78, %f2;
	cvt.rzi.s32.f32 	%r69, %f79;
	add.s32 	%r70, %r69, %r6;
	cvt.s64.s32 	%rd64, %r70;
	add.s64 	%rd65, %rd2, %rd64;
	ld.global.u8 	%rs11, [%rd65];
	cvt.rn.f32.u16 	%f80, %rs11;
	ld.global.f32 	%f81, [%rd57+8];
	fma.rn.f32 	%f82, %f81, %f80, %f76;
	add.s32 	%r71, %r92, 3;
	cvt.s64.s32 	%rd66, %r71;
	add.s64 	%rd67, %rd66, %rd4;
	cvt.rn.f32.u64 	%f83, %rd67;
	max.f32 	%f84, %f83, 0f00000000;
	min.f32 	%f85, %f84, %f2;
	cvt.rzi.s32.f32 	%r72, %f85;
	add.s32 	%r73, %r72, %r6;
	cvt.s64.s32 	%rd68, %r73;
	add.s64 	%rd69, %rd2, %rd68;
	ld.global.u8 	%rs12, [%rd69];
	cvt.rn.f32.u16 	%f86, %rs12;
	ld.global.f32 	%f87, [%rd57+12];
	fma.rn.f32 	%f106, %f87, %f86, %f82;
	add.s32 	%r92, %r92, 4;
$L__BB0_9:
	or.b32  	%r75, %r60, 1;
	and.b32  	%r76, %r75, 3;
	setp.eq.s32 	%p6, %r76, 1;
	@%p6 bra 	$L__BB0_11;
	cvt.s64.s32 	%rd70, %r92;
	add.s64 	%rd71, %rd70, %rd4;
	cvt.rn.f32.u64 	%f88, %rd71;
	max.f32 	%f89, %f88, 0f00000000;
	min.f32 	%f90, %f89, %f2;
	cvt.rzi.s32.f32 	%r77, %f90;
	add.s32 	%r78, %r77, %r6;
	cvt.s64.s32 	%rd72, %r78;
	add.s64 	%rd73, %rd2, %rd72;
	ld.global.u8 	%rs13, [%rd73];
	cvt.rn.f32.u16 	%f91, %rs13;
	add.s32 	%r79, %r92, %r8;
	mul.wide.s32 	%rd74, %r79, 4;
	add.s64 	%rd75, %rd1, %rd74;
	ld.global.f32 	%f92, [%rd75];
	fma.rn.f32 	%f93, %f92, %f91, %f106;
	add.s32 	%r80, %r92, 1;
	cvt.s64.s32 	%rd76, %r80;
	add.s64 	%rd77, %rd76, %rd4;
	cvt.rn.f32.u64 	%f94, %rd77;
	max.f32 	%f95, %f94, 0f00000000;
	min.f32 	%f96, %f95, %f2;
	cvt.rzi.s32.f32 	%r81, %f96;
	add.s32 	%r82, %r81, %r6;
	cvt.s64.s32 	%rd78, %r82;
	add.s64 	%rd79, %rd2, %rd78;
	ld.global.u8 	%rs14, [%rd79];
	cvt.rn.f32.u16 	%f97, %rs14;
	ld.global.f32 	%f98, [%rd75+4];
	fma.rn.f32 	%f106, %f98, %f97, %f93;
	add.s32 	%r92, %r92, 2;
$L__BB0_11:
	cvt.s64.s32 	%rd80, %r92;
	add.s64 	%rd81, %rd80, %rd4;
	cvt.rn.f32.u64 	%f99, %rd81;
	max.f32 	%f100, %f99, 0f00000000;
	min.f32 	%f101, %f100, %f2;
	cvt.rzi.s32.f32 	%r83, %f101;
	add.s32 	%r84, %r83, %r6;
	cvt.s64.s32 	%rd82, %r84;
	add.s64 	%rd83, %rd2, %rd82;
	ld.global.u8 	%rs15, [%rd83];
	cvt.rn.f32.u16 	%f102, %rs15;
	add.s32 	%r85, %r92, %r8;
	mul.wide.s32 	%rd84, %r85, 4;
	add.s64 	%rd85, %rd1, %rd84;
	ld.global.f32 	%f103, [%rd85];
	fma.rn.f32 	%f106, %f103, %f102, %f106;
	add.s32 	%r23, %r87, 1;
	setp.ne.s32 	%p7, %r87, %r1;
	mov.u32 	%r87, %r23;
	@%p7 bra 	$L__BB0_3;
	st.shared.f32 	[_ZZ22gaussian_filter_kernelPhS_PKfmmmmE13blurred_pixel], %f106;
$L__BB0_13:
	cvt.rzi.s32.f32 	%r86, %f106;
	cvta.to.global.u64 	%rd86, %rd6;
	add.s64 	%rd87, %rd86, %rd5;
	st.global.u8 	[%rd87], %r86;
$L__BB0_14:
	ret;

}


// ===== COMPILED SASS (sm_100) =====

	.target	sm_100

	.elftype	@"ET_EXEC"


//--------------------- .note.nv.tkinfo           --------------------------
	.section	.note.nv.tkinfo,"",@"SHT_NOTE"
	.sectionflags	@"SHF_NOTE_NV_TKINFO"
	.tkinfo
        /*0018*/ 	.word	0x00000002
        /*0030*/ 	.string	""
        /*0030*/ 	.string	"ptxas"
        /*0030*/ 	.string	"Cuda compilation tools, release 13.0, V13.0.88"
        /*0030*/ 	.string	"Build cuda_13.0.r13.0/compiler.36424714_0"
        /*0030*/ 	.string	"-arch sm_100 -m 64 "



//--------------------- .note.nv.cuinfo           --------------------------
	.section	.note.nv.cuinfo,"",@"SHT_NOTE"
	.sectionflags	@"SHF_NOTE_NV_CUINFO"
        /*0018*/ 	.short	0x0002
        /*001a*/ 	.short	0x0064
        /*001c*/ 	.short	0x0082
	.zero		2


//--------------------- .nv.info                  --------------------------
	.section	.nv.info,"",@"SHT_CUDA_INFO"
	.align	4


	//----- nvinfo : EIATTR_REGCOUNT
	.align		4
        /*0000*/ 	.byte	0x04, 0x2f
        /*0002*/ 	.short	(.L_1 - .L_0)
	.align		4
.L_0:
        /*0004*/ 	.word	index@(_Z22gaussian_filter_kernelPhS_PKfmmmm)
        /*0008*/ 	.word	0x00000020


	//----- nvinfo : EIATTR_FRAME_SIZE
	.align		4
.L_1:
        /*000c*/ 	.byte	0x04, 0x11
        /*000e*/ 	.short	(.L_3 - .L_2)
	.align		4
.L_2:
        /*0010*/ 	.word	index@(_Z22gaussian_filter_kernelPhS_PKfmmmm)
        /*0014*/ 	.word	0x00000000


	//----- nvinfo : EIATTR_MIN_STACK_SIZE
	.align		4
.L_3:
        /*0018*/ 	.byte	0x04, 0x12
        /*001a*/ 	.short	(.L_5 - .L_4)
	.align		4
.L_4:
        /*001c*/ 	.word	index@(_Z22gaussian_filter_kernelPhS_PKfmmmm)
        /*0020*/ 	.word	0x00000000
.L_5:


//--------------------- .nv.compat                --------------------------
	.section	.nv.compat,"",@"SHT_CUDA_COMPAT_INFO"
	.align	4
        /*0000*/ 	.byte	0x02, 0x09, 0x00, 0x00, 0x02, 0x02, 0x01, 0x00, 0x02, 0x05, 0x05, 0x00, 0x03, 0x07, 0x01, 0x01
        /*0010*/ 	.byte	0x02, 0x03, 0x00, 0x00, 0x02, 0x06, 0x01, 0x00, 0x04, 0x0b, 0x08, 0x00, 0x09, 0x00, 0x00, 0x00
        /*0020*/ 	.byte	0x00, 0x00, 0x00, 0x00


//--------------------- .nv.info._Z22gaussian_filter_kernelPhS_PKfmmmm --------------------------
	.section	.nv.info._Z22gaussian_filter_kernelPhS_PKfmmmm,"",@"SHT_CUDA_INFO"
	.sectionflags	@""
	.align	4


	//----- nvinfo : EIATTR_CUDA_API_VERSION
	.align		4
        /*0000*/ 	.byte	0x04, 0x37
        /*0002*/ 	.short	(.L_7 - .L_6)
.L_6:
        /*0004*/ 	.word	0x00000082


	//----- nvinfo : EIATTR_KPARAM_INFO
	.align		4
.L_7:
        /*0008*/ 	.byte	0x04, 0x17
        /*000a*/ 	.short	(.L_9 - .L_8)
.L_8:
        /*000c*/ 	.word	0x00000000
        /*0010*/ 	.short	0x0006
        /*0012*/ 	.short	0x0030
        /*0014*/ 	.byte	0x00, 0xf0, 0x21, 0x00


	//----- nvinfo : EIATTR_KPARAM_INFO
	.align		4
.L_9:
        /*0018*/ 	.byte	0x04, 0x17
        /*001a*/ 	.short	(.L_11 - .L_10)
.L_10:
        /*001c*/ 	.word	0x00000000
        /*0020*/ 	.short	0x0005
        /*0022*/ 	.short	0x0028
        /*0024*/ 	.byte	0x00, 0xf0, 0x21, 0x00


	//----- nvinfo : EIATTR_KPARAM_INFO
	.align		4
.L_11:
        /*0028*/ 	.byte	0x04, 0x17
        /*002a*/ 	.short	(.L_13 - .L_12)
.L_12:
        /*002c*/ 	.word	0x00000000
        /*0030*/ 	.short	0x0004
        /*0032*/ 	.short	0x0020
        /*0034*/ 	.byte	0x00, 0xf0, 0x21, 0x00


	//----- nvinfo : EIATTR_KPARAM_INFO
	.align		4
.L_13:
        /*0038*/ 	.byte	0x04, 0x17
        /*003a*/ 	.short	(.L_15 - .L_14)
.L_14:
        /*003c*/ 	.word	0x00000000
        /*0040*/ 	.short	0x0003
        /*0042*/ 	.short	0x0018
        /*0044*/ 	.byte	0x00, 0xf0, 0x21, 0x00


	//----- nvinfo : EIATTR_KPARAM_INFO
	.align		4
.L_15:
        /*0048*/ 	.byte	0x04, 0x17
        /*004a*/ 	.short	(.L_17 - .L_16)
.L_16:
        /*004c*/ 	.word	0x00000000
        /*0050*/ 	.short	0x0002
        /*0052*/ 	.short	0x0010
        /*0054*/ 	.byte	0x00, 0xf5, 0x21, 0x00


	//----- nvinfo : EIATTR_KPARAM_INFO
	.align		4
.L_17:
        /*0058*/ 	.byte	0x04, 0x17
        /*005a*/ 	.short	(.L_19 - .L_18)
.L_18:
        /*005c*/ 	.word	0x00000000
        /*0060*/ 	.short	0x0001
        /*0062*/ 	.short	0x0008
        /*0064*/ 	.byte	0x00, 0xf5, 0x21, 0x00


	//----- nvinfo : EIATTR_KPARAM_INFO
	.align		4
.L_19:
        /*0068*/ 	.byte	0x04, 0x17
        /*006a*/ 	.short	(.L_21 - .L_20)
.L_20:
        /*006c*/ 	.word	0x00000000
        /*0070*/ 	.short	0x0000
        /*0072*/ 	.short	0x0000
        /*0074*/ 	.byte	0x00, 0xf5, 0x21, 0x00


	//----- nvinfo : EIATTR_SPARSE_MMA_MASK
	.align		4
.L_21:
        /*0078*/ 	.byte	0x03, 0x50
        /*007a*/ 	.short	0x0000


	//----- nvinfo : EIATTR_MAXREG_COUNT
	.align		4
        /*007c*/ 	.byte	0x03, 0x1b
        /*007e*/ 	.short	0x00ff


	//----- nvinfo : EIATTR_MERCURY_ISA_VERSION
	.align		4
        /*0080*/ 	.byte	0x03, 0x5f
        /*0082*/ 	.short	0x0101


	//----- nvinfo : EIATTR_VRC_CTA_INIT_COUNT
	.align		4
        /*0084*/ 	.byte	0x02, 0x4a
	.zero		1
	.zero		1


	//----- nvinfo : EIATTR_EXIT_INSTR_OFFSETS
	.align		4
        /*0088*/ 	.byte	0x04, 0x1c
        /*008a*/ 	.short	(.L_23 - .L_22)


	//   ....[0]....
.L_22:
        /*008c*/ 	.word	0x00000140


	//   ....[1]....
        /*0090*/ 	.word	0x00001330


	//----- nvinfo : EIATTR_CBANK_PARAM_SIZE
	.align		4
.L_23:
        /*0094*/ 	.byte	0x03, 0x19
        /*0096*/ 	.short	0x0038


	//----- nvinfo : EIATTR_PARAM_CBANK
	.align		4
        /*0098*/ 	.byte	0x04, 0x0a
        /*009a*/ 	.short	(.L_25 - .L_24)
	.align		4
.L_24:
        /*009c*/ 	.word	index@(.nv.constant0._Z22gaussian_filter_kernelPhS_PKfmmmm)
        /*00a0*/ 	.short	0x0380
        /*00a2*/ 	.short	0x0038


	//----- nvinfo : EIATTR_SW_WAR
	.align		4
.L_25:
        /*00a4*/ 	.byte	0x04, 0x36
        /*00a6*/ 	.short	(.L_27 - .L_26)
.L_26:
        /*00a8*/ 	.word	0x00000008
.L_27:


//--------------------- .nv.callgraph             --------------------------
	.section	.nv.callgraph,"",@"SHT_CUDA_CALLGRAPH"
	.align	4
	.sectionentsize	8
	.align		4
        /*0000*/ 	.word	0x00000000
	.align		4
        /*0004*/ 	.word	0xffffffff
	.align		4
        /*0008*/ 	.word	0x00000000
	.align		4
        /*000c*/ 	.word	0xfffffffe
	.align		4
        /*0010*/ 	.word	0x00000000
	.align		4
        /*0014*/ 	.word	0xfffffffd
	.align		4
        /*0018*/ 	.word	0x00000000
	.align		4
        /*001c*/ 	.word	0xfffffffc


//--------------------- .text._Z22gaussian_filter_kernelPhS_PKfmmmm --------------------------
	.section	.text._Z22gaussian_filter_kernelPhS_PKfmmmm,"ax",@progbits
	.align	128
        .global         _Z22gaussian_filter_kernelPhS_PKfmmmm
        .type           _Z22gaussian_filter_kernelPhS_PKfmmmm,@function
        .size           _Z22gaussian_filter_kernelPhS_PKfmmmm,(.L_x_7 - _Z22gaussian_filter_kernelPhS_PKfmmmm)
        .other          _Z22gaussian_filter_kernelPhS_PKfmmmm,@"STO_CUDA_ENTRY STV_DEFAULT"
_Z22gaussian_filter_kernelPhS_PKfmmmm:
.text._Z22gaussian_filter_kernelPhS_PKfmmmm:
[----:B------:R-:W-:Y:S01]  /*0000*/  LDC R1, c[0x0][0x37c] ;  /* 0x0000df00ff017b82 */ /* 0x000fe20000000800 */
[----:B------:R-:W0:Y:S07]  /*0010*/  S2R R11, SR_TID.Y ;  /* 0x00000000000b7919 */ /* 0x000e2e0000002200 */
[----:B------:R-:W1:Y:S01]  /*0020*/  LDC R0, c[0x0][0x360] ;  /* 0x0000d800ff007b82 */ /* 0x000e620000000800 */
[----:B------:R-:W2:Y:S01]  /*0030*/  LDCU.64 UR10, c[0x0][0x3b0] ;  /* 0x00007600ff0a77ac */ /* 0x000ea20008000a00 */
[----:B------:R-:W1:Y:S01]  /*0040*/  S2R R3, SR_TID.X ;  /* 0x0000000000037919 */ /* 0x000e620000002100 */
[----:B------:R-:W2:Y:S05]  /*0050*/  LDCU.64 UR12, c[0x0][0x3a8] ;  /* 0x00007500ff0c77ac */ /* 0x000eaa0008000a00 */
[----:B------:R-:W0:Y:S08]  /*0060*/  S2UR UR4, SR_CTAID.Y ;  /* 0x00000000000479c3 */ /* 0x000e300000002600 */
[----:B------:R-:W0:Y:S01]  /*0070*/  LDC R10, c[0x0][0x364] ;  /* 0x0000d900ff0a7b82 */ /* 0x000e220000000800 */
[----:B--2---:R-:W-:-:S07]  /*0080*/  UIMAD.WIDE.U32 UR6, UR10, UR12, URZ ;  /* 0x0000000c0a0672a5 */ /* 0x004fce000f8e00ff */
[----:B------:R-:W1:Y:S01]  /*0090*/  S2UR UR5, SR_CTAID.X ;  /* 0x00000000000579c3 */ /* 0x000e620000002500 */
[----:B0-----:R-:W-:Y:S01]  /*00a0*/  IMAD R10, R10, UR4, R11 ;  /* 0x000000040a0a7c24 */ /* 0x001fe2000f8e020b */
[----:B------:R-:W-:Y:S01]  /*00b0*/  UIMAD UR4, UR11, UR12, URZ ;  /* 0x0000000c0b0472a4 */ /* 0x000fe2000f8e02ff */
[----:B------:R-:W-:-:S03]  /*00c0*/  IMAD.MOV.U32 R11, RZ, RZ, RZ ;  /* 0x000000ffff0b7224 */ /* 0x000fc600078e00ff */
[----:B------:R-:W-:Y:S01]  /*00d0*/  UIMAD UR4, UR10, UR13, UR4 ;  /* 0x0000000d0a0472a4 */ /* 0x000fe2000f8e0204 */
[----:B-1----:R-:W-:-:S03]  /*00e0*/  IMAD R0, R0, UR5, R3 ;  /* 0x0000000500007c24 */ /* 0x002fc6000f8e0203 */
[----:B------:R-:W-:Y:S01]  /*00f0*/  UIADD3 UR4, UPT, UPT, UR7, UR4, URZ ;  /* 0x0000000407047290 */ /* 0x000fe2000fffe0ff */
[----:B------:R-:W-:-:S04]  /*0100*/  IMAD.WIDE.U32 R12, R0, UR10, R10 ;  /* 0x0000000a000c7c25 */ /* 0x000fc8000f8e000a */
[----:B------:R-:W-:Y:S01]  /*0110*/  IMAD R2, R0, UR11, R13 ;  /* 0x0000000b00027c24 */ /* 0x000fe2000f8e020d */
[----:B------:R-:W-:-:S04]  /*0120*/  ISETP.GE.U32.AND P0, PT, R12, UR6, PT ;  /* 0x000000060c007c0c */ /* 0x000fc8000bf06070 */
[----:B------:R-:W-:-:S13]  /*0130*/  ISETP.GE.U32.AND.EX P0, PT, R2, UR4, PT, P0 ;  /* 0x0000000402007c0c */ /* 0x000fda000bf06100 */
[----:B------:R-:W-:Y:S05]  /*0140*/  @P0 EXIT ;  /* 0x000000000000094d */ /* 0x000fea0003800000 */
[----:B------:R-:W0:Y:S01]  /*0150*/  LDC.64 R4, c[0x0][0x398] ;  /* 0x0000e600ff047b82 */ /* 0x000e220000000a00 */
[----:B------:R-:W-:Y:S01]  /*0160*/  UMOV UR4, 0x400 ;  /* 0x0000040000047882 */ /* 0x000fe20000000000 */
[----:B------:R-:W-:Y:S01]  /*0170*/  IMAD.MOV.U32 R15, RZ, RZ, RZ ;  /* 0x000000ffff0f7224 */ /* 0x000fe200078e00ff */
[----:B------:R-:W1:Y:S01]  /*0180*/  LDCU.64 UR6, c[0x0][0x358] ;  /* 0x00006b00ff0677ac */ /* 0x000e620008000a00 */
[----:B------:R-:W-:-:S04]  /*0190*/  IMAD.MOV.U32 R27, RZ, RZ, RZ ;  /* 0x000000ffff1b7224 */ /* 0x000fc800078e00ff */
[----:B------:R-:W2:Y:S01]  /*01a0*/  S2UR UR5, SR_CgaCtaId ;  /* 0x00000000000579c3 */ /* 0x000ea20000008800 */
[----:B0-----:R-:W-:-:S04]  /*01b0*/  SHF.R.U64 R14, R4, 0x1, R5 ;  /* 0x00000001040e7819 */ /* 0x001fc80000001205 */
[----:B------:R-:W-:Y:S01]  /*01c0*/  ISETP.GE.AND P0, PT, R14, RZ, PT ;  /* 0x000000ff0e00720c */ /* 0x000fe20003f06270 */
[----:B--2---:R-:W-:-:S09]  /*01d0*/  ULEA UR4, UR5, UR4, 0x18 ;  /* 0x0000000405047291 */ /* 0x004fd2000f8ec0ff */
[----:B------:R0:W-:Y:S03]  /*01e0*/  STS.64 [UR4], R14 ;  /* 0x0000000eff007988 */ /* 0x0001e60008000a04 */
[----:B-1----:R-:W-:Y:S05]  /*01f0*/  @!P0 BRA `(.L_x_0) ;  /* 0x0000001000388947 */ /* 0x002fea0003800000 */
[----:B------:R-:W-:Y:S01]  /*0200*/  UIADD3 UR4, UP0, UPT, UR12, -0x1, URZ ;  /* 0xffffffff0c047890 */ /* 0x000fe2000ff1e0ff */
[----:B------:R-:W-:Y:S02]  /*0210*/  IMAD.MOV R6, RZ, RZ, -R14 ;  /* 0x000000ffff067224 */ /* 0x000fe400078e0a0e */
[----:B------:R-:W-:Y:S01]  /*0220*/  IMAD.MOV.U32 R27, RZ, RZ, RZ ;  /* 0x000000ffff1b7224 */ /* 0x000fe200078e00ff */
[----:B------:R-:W-:Y:S01]  /*0230*/  UIADD3.X UR5, UPT, UPT, UR13, -0x1, URZ, UP0, !UPT ;  /* 0xffffffff0d057890 */ /* 0x000fe200087fe4ff */
[----:B------:R-:W-:Y:S01]  /*0240*/  IMAD.MOV.U32 R7, RZ, RZ, R6 ;  /* 0x000000ffff077224 */ /* 0x000fe200078e0006 */
[----:B------:R-:W-:-:S04]  /*0250*/  UIADD3 UR8, UP0, UPT, UR10, -0x1, URZ ;  /* 0xffffffff0a087890 */ /* 0x000fc8000ff1e0ff */
[----:B------:R-:W-:-:S03]  /*0260*/  UIADD3.X UR9, UPT, UPT, UR11, -0x1, URZ, UP0, !UPT ;  /* 0xffffffff0b097890 */ /* 0x000fc600087fe4ff */
[----:B------:R-:W1:Y:S08]  /*0270*/  I2F.U64 R4, UR4 ;  /* 0x0000000400047d12 */ /* 0x000e700008301000 */
[----:B------:R-:W2:Y:S02]  /*0280*/  I2F.U64 R5, UR8 ;  /* 0x0000000800057d12 */ /* 0x000ea40008301000 */
.L_x_5:
[----:B------:R-:W-:Y:S01]  /*0290*/  IADD3 R16, P0, PT, R0, R7, RZ ;  /* 0x0000000700107210 */ /* 0x000fe20007f1e0ff */
[----:B------:R-:W3:Y:S03]  /*02a0*/  LDCU UR4, c[0x0][0x398] ;  /* 0x00007300ff0477ac */ /* 0x000ee60008000800 */
[----:B------:R-:W-:Y:S02]  /*02b0*/  LEA.HI.X.SX32 R17, R7, RZ, 0x1, P0 ;  /* 0x000000ff07117211 */ /* 0x000fe400000f0eff */
[----:B------:R-:W-:Y:S02]  /*02c0*/  ISETP.GE.U32.AND P0, PT, R14, 0x4, PT ;  /* 0x000000040e00780c */ /* 0x000fe40003f06070 */
[----:B------:R-:W4:Y:S02]  /*02d0*/  I2F.U64 R16, R16 ;  /* 0x0000001000107312 */ /* 0x000f240000301000 */
[----:B----4-:R-:W-:-:S04]  /*02e0*/  FMNMX R3, RZ, R16, !PT ;  /* 0x00000010ff037209 */ /* 0x010fc80007800000 */
[----:B01----:R-:W-:Y:S01]  /*02f0*/  FMNMX R15, R4, R3, PT ;  /* 0x00000003040f7209 */ /* 0x003fe20003800000 */
[----:B------:R-:W-:-:S03]  /*0300*/  IMAD.IADD R3, R7, 0x1, R14 ;  /* 0x0000000107037824 */ /* 0x000fc600078e020e */
[----:B------:R3:W0:Y:S02]  /*0310*/  F2I.TRUNC.NTZ R9, R15 ;  /* 0x0000000f00097305 */ /* 0x000624000020f100 */
[----:B---3--:R-:W-:Y:S02]  /*0320*/  IMAD R15, R3, UR4, RZ ;  /* 0x00000004030f7c24 */ /* 0x008fe4000f8e02ff */
[----:B------:R-:W-:Y:S02]  /*0330*/  IMAD.MOV.U32 R3, RZ, RZ, R6 ;  /* 0x000000ffff037224 */ /* 0x000fe400078e0006 */
[----:B------:R-:W-:Y:S02]  /*0340*/  IMAD.IADD R8, R15, 0x1, R14 ;  /* 0x000000010f087824 */ /* 0x000fe400078e020e */
[----:B0-----:R-:W-:Y:S01]  /*0350*/  IMAD R9, R9, UR8, RZ ;  /* 0x0000000809097c24 */ /* 0x001fe2000f8e02ff */
[----:B------:R-:W-:Y:S06]  /*0360*/  @!P0 BRA `(.L_x_1) ;  /* 0x0000000400f08947 */ /* 0x000fec0003800000 */
[----:B------:R-:W0:Y:S01]  /*0370*/  LDC.64 R16, c[0x0][0x390] ;  /* 0x0000e400ff107b82 */ /* 0x000e220000000a00 */
[C---:B------:R-:W-:Y:S01]  /*0380*/  IMAD.SHL.U32 R3, R14.reuse, 0x2, RZ ;  /* 0x000000020e037824 */ /* 0x040fe200078e00ff */
[----:B------:R-:W1:Y:S04]  /*0390*/  LDCU.64 UR4, c[0x0][0x380] ;  /* 0x00007000ff0477ac */ /* 0x000e680008000a00 */
[----:B------:R-:W-:Y:S02]  /*03a0*/  LOP3.LUT R24, R3, 0xfffffff8, RZ, 0xc0, !PT ;  /* 0xfffffff803187812 */ /* 0x000fe400078ec0ff */
[----:B------:R-:W-:-:S03]  /*03b0*/  IADD3 R3, PT, PT, -R14, 0x3, RZ ;  /* 0x000000030e037810 */ /* 0x000fc60007ffe1ff */
[----:B------:R-:W-:-:S07]  /*03c0*/  IMAD.MOV R24, RZ, RZ, -R24 ;  /* 0x000000ffff187224 */ /* 0x000fce00078e0a18 */
.L_x_2:
[C---:B------:R-:W-:Y:S02]  /*03d0*/  VIADD R19, R3.reuse, 0xfffffffd ;  /* 0xfffffffd03137836 */ /* 0x040fe40000000000 */
[----:B------:R-:W-:-:S03]  /*03e0*/  VIADD R23, R3, 0xfffffffe ;  /* 0xfffffffe03177836 */ /* 0x000fc60000000000 */
[----:B------:R-:W-:-:S04]  /*03f0*/  IADD3 R28, P0, PT, R10, R19, RZ ;  /* 0x000000130a1c7210 */ /* 0x000fc80007f1e0ff */
[----:B------:R-:W-:-:S04]  /*0400*/  LEA.HI.X.SX32 R29, R19, RZ, 0x1, P0 ;  /* 0x000000ff131d7211 */ /* 0x000fc800000f0eff */
[----:B------:R-:W3:Y:S02]  /*0410*/  I2F.U64 R28, R28 ;  /* 0x0000001c001c7312 */ /* 0x000ee40000301000 */
[----:B---3--:R-:W-:-:S04]  /*0420*/  FMNMX R18, RZ, R28, !PT ;  /* 0x0000001cff127209 */ /* 0x008fc80007800000 */
[----:B--2---:R-:W-:-:S04]  /*0430*/  FMNMX R25, R5, R18, PT ;  /* 0x0000001205197209 */ /* 0x004fc80003800000 */
[----:B------:R-:W2:Y:S02]  /*0440*/  F2I.TRUNC.NTZ R18, R25 ;  /* 0x0000001900127305 */ /* 0x000ea4000020f100 */
[----:B--2---:R-:W-:-:S05]  /*0450*/  IMAD.IADD R18, R9, 0x1, R18 ;  /* 0x0000000109127824 */ /* 0x004fca00078e0212 */
[----:B-1----:R-:W-:-:S04]  /*0460*/  IADD3 R20, P0, PT, R18, UR4, RZ ;  /* 0x0000000412147c10 */ /* 0x002fc8000ff1e0ff */
[----:B------:R-:W-:Y:S01]  /*0470*/  LEA.HI.X.SX32 R21, R18, UR5, 0x1, P0 ;  /* 0x0000000512157c11 */ /* 0x000fe200080f0eff */
[----:B0-----:R-:W-:Y:S01]  /*0480*/  IMAD.WIDE R18, R15, 0x4, R16 ;  /* 0x000000040f127825 */ /* 0x001fe200078e0210 */
[----:B------:R-:W-:-:S03]  /*0490*/  IADD3 R22, P0, PT, R10, R23, RZ ;  /* 0x000000170a167210 */ /* 0x000fc60007f1e0ff */
[----:B------:R-:W2:Y:S01]  /*04a0*/  LDG.E.U8 R20, desc[UR6][R20.64] ;  /* 0x0000000614147981 */ /* 0x000ea2000c1e1100 */
[----:B------:R-:W-:-:S04]  /*04b0*/  LEA.HI.X.SX32 R23, R23, RZ, 0x1, P0 ;  /* 0x000000ff17177211 */ /* 0x000fc800000f0eff */
[----:B------:R-:W0:Y:S01]  /*04c0*/  I2F.U64 R22, R22 ;  /* 0x0000001600167312 */ /* 0x000e220000301000 */
[----:B------:R-:W3:Y:S01]  /*04d0*/  LDG.E R21, desc[UR6][R18.64] ;  /* 0x0000000612157981 */ /* 0x000ee2000c1e1900 */
[----:B0-----:R-:W-:-:S04]  /*04e0*/  FMNMX R26, RZ, R22, !PT ;  /* 0x00000016ff1a7209 */ /* 0x001fc80007800000 */
[----:B------:R-:W-:-:S06]  /*04f0*/  FMNMX R26, R5, R26, PT ;  /* 0x0000001a051a7209 */ /* 0x000fcc0003800000 */
[----:B------:R-:W0:Y:S02]  /*0500*/  F2I.TRUNC.NTZ R26, R26 ;  /* 0x0000001a001a7305 */ /* 0x000e24000020f100 */
[----:B0-----:R-:W-:Y:S02]  /*0510*/  IMAD.IADD R25, R9, 0x1, R26 ;  /* 0x0000000109197824 */ /* 0x001fe400078e021a */
[----:B------:R-:W4:Y:S03]  /*0520*/  LDG.E R26, desc[UR6][R18.64+0x4] ;  /* 0x00000406121a7981 */ /* 0x000f26000c1e1900 */
[----:B------:R-:W-:-:S04]  /*0530*/  IADD3 R28, P0, PT, R25, UR4, RZ ;  /* 0x00000004191c7c10 */ /* 0x000fc8000ff1e0ff */
[----:B------:R-:W-:-:S05]  /*0540*/  LEA.HI.X.SX32 R29, R25, UR5, 0x1, P0 ;  /* 0x00000005191d7c11 */ /* 0x000fca00080f0eff */
[----:B------:R0:W5:Y:S01]  /*0550*/  LDG.E.U8 R25, desc[UR6][R28.64] ;  /* 0x000000061c197981 */ /* 0x000162000c1e1100 */
[----:B------:R-:W-:-:S05]  /*0560*/  VIADD R23, R3, 0xffffffff ;  /* 0xffffffff03177836 */ /* 0x000fca0000000000 */
[----:B------:R-:W-:-:S04]  /*0570*/  IADD3 R22, P0, PT, R10, R23, RZ ;  /* 0x000000170a167210 */ /* 0x000fc80007f1e0ff */
[----:B------:R-:W-:-:S04]  /*0580*/  LEA.HI.X.SX32 R23, R23, RZ, 0x1, P0 ;  /* 0x000000ff17177211 */ /* 0x000fc800000f0eff */
[----:B------:R-:W0:Y:S02]  /*0590*/  I2F.U64 R22, R22 ;  /* 0x0000001600167312 */ /* 0x000e240000301000 */
[----:B0-----:R-:W-:-:S04]  /*05a0*/  FMNMX R28, RZ, R22, !PT ;  /* 0x00000016ff1c7209 */ /* 0x001fc80007800000 */
[----:B------:R-:W-:-:S06]  /*05b0*/  FMNMX R28, R5, R28, PT ;  /* 0x0000001c051c7209 */ /* 0x000fcc0003800000 */
[----:B------:R-:W0:Y:S01]  /*05c0*/  F2I.TRUNC.NTZ R28, R28 ;  /* 0x0000001c001c7305 */ /* 0x000e22000020f100 */
[----:B--2---:R-:W-:-:S05]  /*05d0*/  I2FP.F32.U32 R20, R20 ;  /* 0x0000001400147245 */ /* 0x004fca0000201000 */
[----:B---3--:R-:W-:Y:S01]  /*05e0*/  FFMA R27, R20, R21, R27 ;  /* 0x00000015141b7223 */ /* 0x008fe2000000001b */
[----:B------:R-:W-:-:S04]  /*05f0*/  IADD3 R20, P0, PT, R10, R3, RZ ;  /* 0x000000030a147210 */ /* 0x000fc80007f1e0ff */
[----:B------:R-:W-:-:S04]  /*0600*/  LEA.HI.X.SX32 R21, R3, RZ, 0x1, P0 ;  /* 0x000000ff03157211 */ /* 0x000fc800000f0eff */
[----:B------:R-:W1:Y:S02]  /*0610*/  I2F.U64 R20, R20 ;  /* 0x0000001400147312 */ /* 0x000e640000301000 */
[----:B-1----:R-:W-:-:S04]  /*0620*/  FMNMX R29, RZ, R20, !PT ;  /* 0x00000014ff1d7209 */ /* 0x002fc80007800000 */
[----:B------:R-:W-:-:S04]  /*0630*/  FMNMX R29, R5, R29, PT ;  /* 0x0000001d051d7209 */ /* 0x000fc80003800000 */
[----:B------:R0:W1:Y:S02]  /*0640*/  F2I.TRUNC.NTZ R20, R29 ;  /* 0x0000001d00147305 */ /* 0x000064000020f100 */
[----:B0-----:R-:W-:-:S05]  /*0650*/  IMAD.IADD R29, R9, 0x1, R28 ;  /* 0x00000001091d7824 */ /* 0x001fca00078e021c */
[----:B------:R-:W-:Y:S01]  /*0660*/  IADD3 R22, P0, PT, R29, UR4, RZ ;  /* 0x000000041d167c10 */ /* 0x000fe2000ff1e0ff */
[----:B-1----:R-:W-:Y:S01]  /*0670*/  IMAD.IADD R21, R9, 0x1, R20 ;  /* 0x0000000109157824 */ /* 0x002fe200078e0214 */
[----:B-----5:R-:W-:Y:S02]  /*0680*/  I2FP.F32.U32 R28, R25 ;  /* 0x00000019001c7245 */ /* 0x020fe40000201000 */
[----:B------:R-:W-:Y:S02]  /*0690*/  LEA.HI.X.SX32 R23, R29, UR5, 0x1, P0 ;  /* 0x000000051d177c11 */ /* 0x000fe400080f0eff */
[----:B------:R-:W-:Y:S01]  /*06a0*/  IADD3 R20, P0, PT, R21, UR4, RZ ;  /* 0x0000000415147c10 */ /* 0x000fe2000ff1e0ff */
[----:B----4-:R-:W-:Y:S01]  /*06b0*/  FFMA R29, R28, R26, R27 ;  /* 0x0000001a1c1d7223 */ /* 0x010fe2000000001b */
[----:B------:R-:W-:Y:S01]  /*06c0*/  VIADD R27, R3, 0x1 ;  /* 0x00000001031b7836 */ /* 0x000fe20000000000 */
[----:B------:R-:W2:Y:S01]  /*06d0*/  LDG.E.U8 R22, desc[UR6][R22.64] ;  /* 0x0000000616167981 */ /* 0x000ea2000c1e1100 */
[----:B------:R-:W-:-:S03]  /*06e0*/  LEA.HI.X.SX32 R21, R21, UR5, 0x1, P0 ;  /* 0x0000000515157c11 */ /* 0x000fc600080f0eff */
[----:B------:R-:W-:Y:S01]  /*06f0*/  IADD3 R26, P0, PT, R10, R27, RZ ;  /* 0x0000001b0a1a7210 */ /* 0x000fe20007f1e0ff */
[----:B------:R-:W3:Y:S03]  /*0700*/  LDG.E R28, desc[UR6][R18.64+0xc] ;  /* 0x00000c06121c7981 */ /* 0x000ee6000c1e1900 */
[----:B------:R-:W-:Y:S01]  /*0710*/  LEA.HI.X.SX32 R27, R27, RZ, 0x1, P0 ;  /* 0x000000ff1b1b7211 */ /* 0x000fe200000f0eff */
[----:B------:R0:W4:Y:S03]  /*0720*/  LDG.E.U8 R25, desc[UR6][R20.64] ;  /* 0x0000000614197981 */ /* 0x000126000c1e1100 */
[----:B------:R1:W5:Y:S01]  /*0730*/  I2F.U64 R26, R26 ;  /* 0x0000001a001a7312 */ /* 0x0003620000301000 */
[----:B------:R-:W3:Y:S04]  /*0740*/  LDG.E R23, desc[UR6][R18.64+0x8] ;  /* 0x0000080612177981 */ /* 0x000ee8000c1e1900 */
[----:B-1----:R-:W4:Y:S01]  /*0750*/  LDG.E R27, desc[UR6][R18.64+0x10] ;  /* 0x00001006121b7981 */ /* 0x002f22000c1e1900 */
[----:B-----5:R-:W-:-:S04]  /*0760*/  FMNMX R26, RZ, R26, !PT ;  /* 0x0000001aff1a7209 */ /* 0x020fc80007800000 */
[----:B------:R-:W-:-:S06]  /*0770*/  FMNMX R26, R5, R26, PT ;  /* 0x0000001a051a7209 */ /* 0x000fcc0003800000 */
[----:B------:R-:W0:Y:S02]  /*0780*/  F2I.TRUNC.NTZ R26, R26 ;  /* 0x0000001a001a7305 */ /* 0x000e24000020f100 */
[----:B0-----:R-:W-:-:S05]  /*0790*/  IMAD.IADD R21, R9, 0x1, R26 ;  /* 0x0000000109157824 */ /* 0x001fca00078e021a */
[----:B------:R-:W-:-:S04]  /*07a0*/  IADD3 R20, P0, PT, R21, UR4, RZ ;  /* 0x0000000415147c10 */ /* 0x000fc8000ff1e0ff */
[----:B------:R-:W-:-:S05]  /*07b0*/  LEA.HI.X.SX32 R21, R21, UR5, 0x1, P0 ;  /* 0x0000000515157c11 */ /* 0x000fca00080f0eff */
[----:B------:R0:W5:Y:S02]  /*07c0*/  LDG.E.U8 R26, desc[UR6][R20.64] ;  /* 0x00000006141a7981 */ /* 0x000164000c1e1100 */
[----:B0-----:R-:W-:Y:S01]  /*07d0*/  VIADD R21, R3, 0x4 ;  /* 0x0000000403157836 */ /* 0x001fe20000000000 */
[----:B--2---:R-:W-:-:S05]  /*07e0*/  I2FP.F32.U32 R22, R22 ;  /* 0x0000001600167245 */ /* 0x004fca0000201000 */
[----:B---3--:R-:W-:Y:S01]  /*07f0*/  FFMA R23, R22, R23, R29 ;  /* 0x0000001716177223 */ /* 0x008fe2000000001d */
[----:B----4-:R-:W-:Y:S01]  /*0800*/  I2FP.F32.U32 R22, R25 ;  /* 0x0000001900167245 */ /* 0x010fe20000201000 */
[----:B------:R-:W-:-:S04]  /*0810*/  VIADD R29, R3, 0x2 ;  /* 0x00000002031d7836 */ /* 0x000fc80000000000 */
[----:B------:R-:W-:Y:S01]  /*0820*/  FFMA R25, R22, R28, R23 ;  /* 0x0000001c16197223 */ /* 0x000fe20000000017 */
[----:B------:R-:W-:Y:S01]  /*0830*/  IADD3 R28, P0, PT, R10, R29, RZ ;  /* 0x0000001d0a1c7210 */ /* 0x000fe20007f1e0ff */
[----:B------:R-:W-:-:S03]  /*0840*/  VIADD R23, R3, 0x3 ;  /* 0x0000000303177836 */ /* 0x000fc60000000000 */
[----:B------:R-:W-:Y:S02]  /*0850*/  LEA.HI.X.SX32 R29, R29, RZ, 0x1, P0 ;  /* 0x000000ff1d1d7211 */ /* 0x000fe400000f0eff */
[C---:B------:R-:W-:Y:S02]  /*0860*/  IADD3 R22, P0, PT, R10.reuse, R23, RZ ;  /* 0x000000170a167210 */ /* 0x040fe40007f1e0ff */
[----:B------:R-:W0:Y:S02]  /*0870*/  I2F.U64 R28, R28 ;  /* 0x0000001c001c7312 */ /* 0x000e240000301000 */
[----:B------:R-:W-:Y:S02]  /*0880*/  LEA.HI.X.SX32 R23, R23, RZ, 0x1, P0 ;  /* 0x000000ff17177211 */ /* 0x000fe400000f0eff */
[----:B------:R-:W-:-:S04]  /*0890*/  IADD3 R20, P0, PT, R10, R21, RZ ;  /* 0x000000150a147210 */ /* 0x000fc80007f1e0ff */
[----:B------:R-:W1:Y:S01]  /*08a0*/  I2F.U64 R22, R22 ;  /* 0x0000001600167312 */ /* 0x000e620000301000 */
[----:B------:R-:W-:-:S07]  /*08b0*/  LEA.HI.X.SX32 R21, R21, RZ, 0x1, P0 ;  /* 0x000000ff15157211 */ /* 0x000fce00000f0eff */
[----:B------:R-:W2:Y:S01]  /*08c0*/  I2F.U64 R20, R20 ;  /* 0x0000001400147312 */ /* 0x000ea20000301000 */
[----:B0-----:R-:W-:-:S04]  /*08d0*/  FMNMX R28, RZ, R28, !PT ;  /* 0x0000001cff1c7209 */ /* 0x001fc80007800000 */
[----:B------:R-:W-:Y:S02]  /*08e0*/  FMNMX R29, R5, R28, PT ;  /* 0x0000001c051d7209 */ /* 0x000fe40003800000 */
[----:B-1----:R-:W-:-:S04]  /*08f0*/  FMNMX R22, RZ, R22, !PT ;  /* 0x00000016ff167209 */ /* 0x002fc80007800000 */
[----:B------:R-:W-:Y:S01]  /*0900*/  FMNMX R22, R5, R22, PT ;  /* 0x0000001605167209 */ /* 0x000fe20003800000 */
[----:B------:R-:W0:Y:S01]  /*0910*/  F2I.TRUNC.NTZ R29, R29 ;  /* 0x0000001d001d7305 */ /* 0x000e22000020f100 */
[----:B--2---:R-:W-:-:S04]  /*0920*/  FMNMX R28, RZ, R20, !PT ;  /* 0x00000014ff1c7209 */ /* 0x004fc80007800000 */
[----:B------:R-:W-:-:S03]  /*0930*/  FMNMX R28, R5, R28, PT ;  /* 0x0000001c051c7209 */ /* 0x000fc60003800000 */
[----:B------:R-:W1:Y:S01]  /*0940*/  F2I.TRUNC.NTZ R22, R22 ;  /* 0x0000001600167305 */ /* 0x000e62000020f100 */
[----:B-----5:R-:W-:-:S07]  /*0950*/  I2FP.F32.U32 R26, R26 ;  /* 0x0000001a001a7245 */ /* 0x020fce0000201000 */
[----:B------:R-:W2:Y:S01]  /*0960*/  F2I.TRUNC.NTZ R28, R28 ;  /* 0x0000001c001c7305 */ /* 0x000ea2000020f100 */
[----:B0-----:R-:W-:Y:S02]  /*0970*/  IMAD.IADD R21, R9, 0x1, R29 ;  /* 0x0000000109157824 */ /* 0x001fe400078e021d */
[----:B------:R-:W-:Y:S01]  /*0980*/  FFMA R25, R26, R27, R25 ;  /* 0x0000001b1a197223 */ /* 0x000fe20000000019 */
[----:B------:R-:W3:Y:S02]  /*0990*/  LDG.E R29, desc[UR6][R18.64+0x18] ;  /* 0x00001806121d7981 */ /* 0x000ee4000c1e1900 */
[----:B------:R-:W-:Y:S01]  /*09a0*/  IADD3 R26, P0, PT, R21, UR4, RZ ;  /* 0x00000004151a7c10 */ /* 0x000fe2000ff1e0ff */
[----:B-1----:R-:W-:-:S03]  /*09b0*/  IMAD.IADD R20, R9, 0x1, R22 ;  /* 0x0000000109147824 */ /* 0x002fc600078e0216 */
[----:B------:R-:W-:Y:S02]  /*09c0*/  LEA.HI.X.SX32 R27, R21, UR5, 0x1, P0 ;  /* 0x00000005151b7c11 */ /* 0x000fe400080f0eff */
[----:B------:R-:W-:Y:S01]  /*09d0*/  IADD3 R22, P0, PT, R20, UR4, RZ ;  /* 0x0000000414167c10 */ /* 0x000fe2000ff1e0ff */
[----:B--2---:R-:W-:-:S03]  /*09e0*/  IMAD.IADD R28, R9, 0x1, R28 ;  /* 0x00000001091c7824 */ /* 0x004fc600078e021c */
[----:B------:R-:W-:Y:S01]  /*09f0*/  LEA.HI.X.SX32 R23, R20, UR5, 0x1, P0 ;  /* 0x0000000514177c11 */ /* 0x000fe200080f0eff */
[----:B------:R-:W2:Y:S01]  /*0a00*/  LDG.E.U8 R26, desc[UR6][R26.64] ;  /* 0x000000061a1a7981 */ /* 0x000ea2000c1e1100 */
[----:B------:R-:W-:-:S03]  /*0a10*/  IADD3 R20, P0, PT, R28, UR4, RZ ;  /* 0x000000041c147c10 */ /* 0x000fc6000ff1e0ff */
[----:B------:R-:W4:Y:S01]  /*0a20*/  LDG.E.U8 R22, desc[UR6][R22.64] ;  /* 0x0000000616167981 */ /* 0x000f22000c1e1100 */
[----:B------:R-:W-:-:S03]  /*0a30*/  LEA.HI.X.SX32 R21, R28, UR5, 0x1, P0 ;  /* 0x000000051c157c11 */ /* 0x000fc600080f0eff */
[----:B------:R-:W5:Y:S04]  /*0a40*/  LDG.E R28, desc[UR6][R18.64+0x14] ;  /* 0x00001406121c7981 */ /* 0x000f68000c1e1900 */
[----:B------:R4:W3:Y:S04]  /*0a50*/  LDG.E.U8 R20, desc[UR6][R20.64] ;  /* 0x0000000614147981 */ /* 0x0008e8000c1e1100 */
[----:B------:R-:W3:Y:S01]  /*0a60*/  LDG.E R27, desc[UR6][R18.64+0x1c] ;  /* 0x00001c06121b7981 */ /* 0x000ee2000c1e1900 */
[----:B------:R-:W-:-:S05]  /*0a70*/  VIADD R24, R24, 0x8 ;  /* 0x0000000818187836 */ /* 0x000fca0000000000 */
[----:B------:R-:W-:Y:S01]  /*0a80*/  ISETP.NE.AND P0, PT, R24, RZ, PT ;  /* 0x000000ff1800720c */ /* 0x000fe20003f05270 */
[----:B------:R-:W-:Y:S02]  /*0a90*/  VIADD R15, R15, 0x8 ;  /* 0x000000080f0f7836 */ /* 0x000fe40000000000 */
[----:B------:R-:W-:Y:S01]  /*0aa0*/  VIADD R3, R3, 0x8 ;  /* 0x0000000803037836 */ /* 0x000fe20000000000 */
[----:B--2---:R-:W-:Y:S02]  /*0ab0*/  I2FP.F32.U32 R26, R26 ;  /* 0x0000001a001a7245 */ /* 0x004fe40000201000 */
[----:B----4-:R-:W-:-:S03]  /*0ac0*/  I2FP.F32.U32 R21, R22 ;  /* 0x0000001600157245 */ /* 0x010fc60000201000 */
[----:B-----5:R-:W-:Y:S01]  /*0ad0*/  FFMA R26, R26, R28, R25 ;  /* 0x0000001c1a1a7223 */ /* 0x020fe20000000019 */
[----:B---3--:R-:W-:-:S03]  /*0ae0*/  I2FP.F32.U32 R25, R20 ;  /* 0x0000001400197245 */ /* 0x008fc60000201000 */
[----:B------:R-:W-:-:S04]  /*0af0*/  FFMA R26, R21, R29, R26 ;  /* 0x0000001d151a7223 */ /* 0x000fc8000000001a */
[----:B------:R-:W-:Y:S01]  /*0b00*/  FFMA R27, R25, R27, R26 ;  /* 0x0000001b191b7223 */ /* 0x000fe2000000001a */
[----:B------:R-:W-:Y:S06]  /*0b10*/  @P0 BRA `(.L_x_2) ;  /* 0xfffffff8002c0947 */ /* 0x000fec000383ffff */
[----:B------:R-:W-:-:S07]  /*0b20*/  VIADD R3, R3, 0xfffffffd ;  /* 0xfffffffd03037836 */ /* 0x000fce0000000000 */
.L_x_1:
[----:B------:R-:W-:-:S04]  /*0b30*/  IMAD.SHL.U32 R16, R14, 0x2, RZ ;  /* 0x000000020e107824 */ /* 0x000fc800078e00ff */
[C---:B------:R-:W-:Y:S01]  /*0b40*/  VIADD R15, R16.reuse, 0x1 ;  /* 0x00000001100f7836 */ /* 0x040fe20000000000 */
[----:B------:R-:W-:-:S04]  /*0b50*/  LOP3.LUT P1, RZ, R16, 0x4, RZ, 0xc0, !PT ;  /* 0x0000000410ff7812 */ /* 0x000fc8000782c0ff */
[----:B------:R-:W-:-:S04]  /*0b60*/  LOP3.LUT R15, R15, 0x3, RZ, 0xc0, !PT ;  /* 0x000000030f0f7812 */ /* 0x000fc800078ec0ff */
[----:B------:R-:W-:-:S05]  /*0b70*/  ISETP.NE.AND P0, PT, R15, 0x1, PT ;  /* 0x000000010f00780c */ /* 0x000fca0003f05270 */
[----:B------:R-:W-:Y:S08]  /*0b80*/  @!P1 BRA `(.L_x_3) ;  /* 0x0000000000f09947 */ /* 0x000ff00003800000 */
[----:B------:R-:W-:Y:S01]  /*0b90*/  IADD3 R22, P1, PT, R10, R3, RZ ;  /* 0x000000030a167210 */ /* 0x000fe20007f3e0ff */
[C---:B------:R-:W-:Y:S01]  /*0ba0*/  VIADD R15, R3.reuse, 0x1 ;  /* 0x00000001030f7836 */ /* 0x040fe20000000000 */
[----:B------:R-:W0:Y:S01]  /*0bb0*/  LDCU.64 UR4, c[0x0][0x380] ;  /* 0x00007000ff0477ac */ /* 0x000e220008000a00 */
[C---:B------:R-:W-:Y:S01]  /*0bc0*/  VIADD R17, R3.reuse, 0x2 ;  /* 0x0000000203117836 */ /* 0x040fe20000000000 */
[----:B------:R-:W-:Y:S01]  /*0bd0*/  LEA.HI.X.SX32 R23, R3, RZ, 0x1, P1 ;  /* 0x000000ff03177211 */ /* 0x000fe200008f0eff */
[----:B------:R-:W-:Y:S01]  /*0be0*/  IMAD.IADD R25, R8, 0x1, R3 ;  /* 0x0000000108197824 */ /* 0x000fe200078e0203 */
[C---:B------:R-:W-:Y:S02]  /*0bf0*/  IADD3 R20, P1, PT, R10.reuse, R15, RZ ;  /* 0x0000000f0a147210 */ /* 0x040fe40007f3e0ff */
[----:B------:R-:W1:Y:S02]  /*0c00*/  I2F.U64 R22, R22 ;  /* 0x0000001600167312 */ /* 0x000e640000301000 */
[----:B------:R-:W-:Y:S01]  /*0c10*/  LEA.HI.X.SX32 R21, R15, RZ, 0x1, P1 ;  /* 0x000000ff0f157211 */ /* 0x000fe200008f0eff */
[----:B------:R-:W-:Y:S01]  /*0c20*/  VIADD R15, R3, 0x3 ;  /* 0x00000003030f7836 */ /* 0x000fe20000000000 */
[----:B------:R-:W-:-:S04]  /*0c30*/  IADD3 R18, P1, PT, R10, R17, RZ ;  /* 0x000000110a127210 */ /* 0x000fc80007f3e0ff */
[----:B------:R-:W-:Y:S01]  /*0c40*/  LEA.HI.X.SX32 R19, R17, RZ, 0x1, P1 ;  /* 0x000000ff11137211 */ /* 0x000fe200008f0eff */
[----:B------:R-:W3:Y:S01]  /*0c50*/  I2F.U64 R20, R20 ;  /* 0x0000001400147312 */ /* 0x000ee20000301000 */
[----:B------:R-:W-:-:S04]  /*0c60*/  IADD3 R16, P1, PT, R10, R15, RZ ;  /* 0x0000000f0a107210 */ /* 0x000fc80007f3e0ff */
[----:B------:R-:W-:Y:S02]  /*0c70*/  LEA.HI.X.SX32 R17, R15, RZ, 0x1, P1 ;  /* 0x000000ff0f117211 */ /* 0x000fe400008f0eff */
[----:B-1----:R-:W-:Y:S01]  /*0c80*/  FMNMX R22, RZ, R22, !PT ;  /* 0x00000016ff167209 */ /* 0x002fe20007800000 */
[----:B------:R-:W1:Y:S03]  /*0c90*/  I2F.U64 R18, R18 ;  /* 0x0000001200127312 */ /* 0x000e660000301000 */
[----:B--2---:R-:W-:Y:S02]  /*0ca0*/  FMNMX R22, R5, R22, PT ;  /* 0x0000001605167209 */ /* 0x004fe40003800000 */
[----:B---3--:R-:W-:-:S03]  /*0cb0*/  FMNMX R24, RZ, R20, !PT ;  /* 0x00000014ff187209 */ /* 0x008fc60007800000 */
[----:B------:R-:W2:Y:S01]  /*0cc0*/  I2F.U64 R16, R16 ;  /* 0x0000001000107312 */ /* 0x000ea20000301000 */
[----:B------:R-:W-:Y:S02]  /*0cd0*/  FMNMX R24, R5, R24, PT ;  /* 0x0000001805187209 */ /* 0x000fe40003800000 */
[----:B-1----:R-:W-:-:S05]  /*0ce0*/  FMNMX R20, RZ, R18, !PT ;  /* 0x00000012ff147209 */ /* 0x002fca0007800000 */
[----:B------:R-:W1:Y:S01]  /*0cf0*/  F2I.TRUNC.NTZ R22, R22 ;  /* 0x0000001600167305 */ /* 0x000e62000020f100 */
[----:B------:R-:W-:Y:S02]  /*0d00*/  FMNMX R18, R5, R20, PT ;  /* 0x0000001405127209 */ /* 0x000fe40003800000 */
[----:B--2---:R-:W-:-:S05]  /*0d10*/  FMNMX R20, RZ, R16, !PT ;  /* 0x00000010ff147209 */ /* 0x004fca0007800000 */
[----:B------:R-:W2:Y:S01]  /*0d20*/  F2I.TRUNC.NTZ R24, R24 ;  /* 0x0000001800187305 */ /* 0x000ea2000020f100 */
[----:B------:R-:W3:Y:S01]  /*0d30*/  LDC.64 R16, c[0x0][0x390] ;  /* 0x0000e400ff107b82 */ /* 0x000ee20000000a00 */
[----:B------:R-:W-:Y:S01]  /*0d40*/  FMNMX R26, R5, R20, PT ;  /* 0x00000014051a7209 */ /* 0x000fe20003800000 */
[----:B-1----:R-:W-:-:S05]  /*0d50*/  IMAD.IADD R15, R9, 0x1, R22 ;  /* 0x00000001090f7824 */ /* 0x002fca00078e0216 */
[----:B------:R-:W1:Y:S01]  /*0d60*/  F2I.TRUNC.NTZ R18, R18 ;  /* 0x0000001200127305 */ /* 0x000e62000020f100 */
[----:B0-----:R-:W-:Y:S01]  /*0d70*/  IADD3 R22, P1, PT, R15, UR4, RZ ;  /* 0x000000040f167c10 */ /* 0x001fe2000ff3e0ff */
[----:B--2---:R-:W-:-:S06]  /*0d80*/  IMAD.IADD R21, R9, 0x1, R24 ;  /* 0x0000000109157824 */ /* 0x004fcc00078e0218 */
[----:B------:R-:W0:Y:S01]  /*0d90*/  F2I.TRUNC.NTZ R26, R26 ;  /* 0x0000001a001a7305 */ /* 0x000e22000020f100 */
[----:B------:R-:W-:Y:S02]  /*0da0*/  LEA.HI.X.SX32 R23, R15, UR5, 0x1, P1 ;  /* 0x000000050f177c11 */ /* 0x000fe400088f0eff */
[----:B------:R-:W-:-:S03]  /*0db0*/  IADD3 R20, P2, PT, R21, UR4, RZ ;  /* 0x0000000415147c10 */ /* 0x000fc6000ff5e0ff */
[----:B------:R-:W2:Y:S01]  /*0dc0*/  LDG.E.U8 R22, desc[UR6][R22.64] ;  /* 0x0000000616167981 */ /* 0x000ea2000c1e1100 */
[----:B-1----:R-:W-:Y:S01]  /*0dd0*/  IMAD.IADD R19, R9, 0x1, R18 ;  /* 0x0000000109137824 */ /* 0x002fe200078e0212 */
[----:B------:R-:W-:Y:S01]  /*0de0*/  LEA.HI.X.SX32 R21, R21, UR5, 0x1, P2 ;  /* 0x0000000515157c11 */ /* 0x000fe200090f0eff */
[----:B---3--:R-:W-:-:S03]  /*0df0*/  IMAD.WIDE R24, R25, 0x4, R16 ;  /* 0x0000000419187825 */ /* 0x008fc600078e0210 */
[----:B------:R-:W-:Y:S01]  /*0e00*/  IADD3 R18, P1, PT, R19, UR4, RZ ;  /* 0x0000000413127c10 */ /* 0x000fe2000ff3e0ff */
[----:B------:R-:W3:Y:S01]  /*0e10*/  LDG.E.U8 R20, desc[UR6][R20.64] ;  /* 0x0000000614147981 */ /* 0x000ee2000c1e1100 */
[----:B0-----:R-:W-:Y:S02]  /*0e20*/  IMAD.IADD R15, R9, 0x1, R26 ;  /* 0x00000001090f7824 */ /* 0x001fe400078e021a */
[----:B------:R-:W-:Y:S01]  /*0e30*/  LEA.HI.X.SX32 R19, R19, UR5, 0x1, P1 ;  /* 0x0000000513137c11 */ /* 0x000fe200088f0eff */
[----:B------:R-:W4:Y:S02]  /*0e40*/  LDG.E R26, desc[UR6][R24.64] ;  /* 0x00000006181a7981 */ /* 0x000f24000c1e1900 */
[C---:B------:R-:W-:Y:S02]  /*0e50*/  IADD3 R16, P2, PT, R15.reuse, UR4, RZ ;  /* 0x000000040f107c10 */ /* 0x040fe4000ff5e0ff */
[----:B------:R-:W5:Y:S02]  /*0e60*/  LDG.E.U8 R18, desc[UR6][R18.64] ;  /* 0x0000000612127981 */ /* 0x000f64000c1e1100 */
[----:B------:R-:W-:-:S02]  /*0e70*/  LEA.HI.X.SX32 R17, R15, UR5, 0x1, P2 ;  /* 0x000000050f117c11 */ /* 0x000fc400090f0eff */
[----:B------:R-:W5:Y:S04]  /*0e80*/  LDG.E R28, desc[UR6][R24.64+0x8] ;  /* 0x00000806181c7981 */ /* 0x000f68000c1e1900 */
[----:B------:R-:W5:Y:S04]  /*0e90*/  LDG.E R15, desc[UR6][R24.64+0x4] ;  /* 0x00000406180f7981 */ /* 0x000f68000c1e1900 */
[----:B------:R-:W5:Y:S04]  /*0ea0*/  LDG.E.U8 R16, desc[UR6][R16.64] ;  /* 0x0000000610107981 */ /* 0x000f68000c1e1100 */
[----:B------:R-:W5:Y:S01]  /*0eb0*/  LDG.E R23, desc[UR6][R24.64+0xc] ;  /* 0x00000c0618177981 */ /* 0x000f62000c1e1900 */
[----:B------:R-:W-:Y:S01]  /*0ec0*/  VIADD R3, R3, 0x4 ;  /* 0x0000000403037836 */ /* 0x000fe20000000000 */
[----:B--2---:R-:W-:-:S02]  /*0ed0*/  I2FP.F32.U32 R22, R22 ;  /* 0x0000001600167245 */ /* 0x004fc40000201000 */
[----:B---3--:R-:W-:-:S03]  /*0ee0*/  I2FP.F32.U32 R29, R20 ;  /* 0x00000014001d7245 */ /* 0x008fc60000201000 */
[----:B----4-:R-:W-:Y:S01]  /*0ef0*/  FFMA R22, R22, R26, R27 ;  /* 0x0000001a16167223 */ /* 0x010fe2000000001b */
[----:B-----5:R-:W-:-:S03]  /*0f00*/  I2FP.F32.U32 R20, R18 ;  /* 0x0000001200147245 */ /* 0x020fc60000201000 */
[----:B------:R-:W-:Y:S01]  /*0f10*/  FFMA R15, R29, R15, R22 ;  /* 0x0000000f1d0f7223 */ /* 0x000fe20000000016 */
[----:B------:R-:W-:-:S03]  /*0f20*/  I2FP.F32.U32 R27, R16 ;  /* 0x00000010001b7245 */ /* 0x000fc60000201000 */
[----:B------:R-:W-:-:S04]  /*0f30*/  FFMA R20, R20, R28, R15 ;  /* 0x0000001c14147223 */ /* 0x000fc8000000000f */
[----:B------:R-:W-:-:S07]  /*0f40*/  FFMA R27, R27, R23, R20 ;  /* 0x000000171b1b7223 */ /* 0x000fce0000000014 */
.L_x_3:
[----:B------:R-:W-:Y:S05]  /*0f50*/  @!P0 BRA `(.L_x_4) ;  /* 0x0000000000808947 */ /* 0x000fea0003800000 */
[C---:B------:R-:W-:Y:S01]  /*0f60*/  IADD3 R20, P0, PT, R10.reuse, R3, RZ ;  /* 0x000000030a147210 */ /* 0x040fe20007f1e0ff */
[C---:B------:R-:W-:Y:S01]  /*0f70*/  VIADD R15, R3.reuse, 0x1 ;  /* 0x00000001030f7836 */ /* 0x040fe20000000000 */
[----:B------:R-:W0:Y:S02]  /*0f80*/  LDCU.64 UR4, c[0x0][0x380] ;  /* 0x00007000ff0477ac */ /* 0x000e240008000a00 */
[----:B------:R-:W-:Y:S02]  /*0f90*/  LEA.HI.X.SX32 R21, R3, RZ, 0x1, P0 ;  /* 0x000000ff03157211 */ /* 0x000fe400000f0eff */
[----:B------:R-:W-:Y:S02]  /*0fa0*/  IADD3 R16, P0, PT, R10, R15, RZ ;  /* 0x0000000f0a107210 */ /* 0x000fe40007f1e0ff */
[----:B------:R-:W1:Y:S02]  /*0fb0*/  I2F.U64 R20, R20 ;  /* 0x0000001400147312 */ /* 0x000e640000301000 */
[----:B------:R-:W-:-:S06]  /*0fc0*/  LEA.HI.X.SX32 R17, R15, RZ, 0x1, P0 ;  /* 0x000000ff0f117211 */ /* 0x000fcc00000f0eff */
[----:B------:R3:W4:Y:S01]  /*0fd0*/  I2F.U64 R16, R16 ;  /* 0x0000001000107312 */ /* 0x0007220000301000 */
[----:B-1----:R-:W-:Y:S01]  /*0fe0*/  FMNMX R18, RZ, R20, !PT ;  /* 0x00000014ff127209 */ /* 0x002fe20007800000 */
[----:B---3--:R-:W-:-:S03]  /*0ff0*/  IMAD.IADD R17, R8, 0x1, R3 ;  /* 0x0000000108117824 */ /* 0x008fc600078e0203 */
[C---:B--2---:R-:W-:Y:S02]  /*1000*/  FMNMX R15, R5.reuse, R18, PT ;  /* 0x00000012050f7209 */ /* 0x044fe40003800000 */
[----:B----4-:R-:W-:Y:S02]  /*1010*/  FMNMX R18, RZ, R16, !PT ;  /* 0x00000010ff127209 */ /* 0x010fe40007800000 */
[----:B------:R-:W1:Y:S02]  /*1020*/  F2I.TRUNC.NTZ R22, R15 ;  /* 0x0000000f00167305 */ /* 0x000e64000020f100 */
[----:B------:R-:W-:Y:S02]  /*1030*/  FMNMX R23, R5, R18, PT ;  /* 0x0000001205177209 */ /* 0x000fe40003800000 */
[----:B------:R-:W2:Y:S04]  /*1040*/  LDC.64 R18, c[0x0][0x390] ;  /* 0x0000e400ff127b82 */ /* 0x000ea80000000a00 */
[----:B------:R-:W3:Y:S01]  /*1050*/  F2I.TRUNC.NTZ R24, R23 ;  /* 0x0000001700187305 */ /* 0x000ee2000020f100 */
[----:B-1----:R-:W-:-:S05]  /*1060*/  IMAD.IADD R22, R9, 0x1, R22 ;  /* 0x0000000109167824 */ /* 0x002fca00078e0216 */
[----:B0-----:R-:W-:Y:S01]  /*1070*/  IADD3 R20, P0, PT, R22, UR4, RZ ;  /* 0x0000000416147c10 */ /* 0x001fe2000ff1e0ff */
[----:B---3--:R-:W-:-:S03]  /*1080*/  IMAD.IADD R24, R9, 0x1, R24 ;  /* 0x0000000109187824 */ /* 0x008fc600078e0218 */
[----:B------:R-:W-:Y:S02]  /*1090*/  LEA.HI.X.SX32 R21, R22, UR5, 0x1, P0 ;  /* 0x0000000516157c11 */ /* 0x000fe400080f0eff */
[C---:B------:R-:W-:Y:S01]  /*10a0*/  IADD3 R16, P0, PT, R24.reuse, UR4, RZ ;  /* 0x0000000418107c10 */ /* 0x040fe2000ff1e0ff */
[----:B--2---:R-:W-:Y:S02]  /*10b0*/  IMAD.WIDE R18, R17, 0x4, R18 ;  /* 0x0000000411127825 */ /* 0x004fe400078e0212 */
[----:B------:R-:W2:Y:S01]  /*10c0*/  LDG.E.U8 R20, desc[UR6][R20.64] ;  /* 0x0000000614147981 */ /* 0x000ea2000c1e1100 */
[----:B------:R-:W-:-:S03]  /*10d0*/  LEA.HI.X.SX32 R17, R24, UR5, 0x1, P0 ;  /* 0x0000000518117c11 */ /* 0x000fc600080f0eff */
[----:B------:R-:W3:Y:S04]  /*10e0*/  LDG.E R15, desc[UR6][R18.64] ;  /* 0x00000006120f7981 */ /* 0x000ee8000c1e1900 */
[----:B------:R-:W4:Y:S04]  /*10f0*/  LDG.E.U8 R16, desc[UR6][R16.64] ;  /* 0x0000000610107981 */ /* 0x000f28000c1e1100 */
[----:B------:R-:W5:Y:S01]  /*1100*/  LDG.E R23, desc[UR6][R18.64+0x4] ;  /* 0x0000040612177981 */ /* 0x000f62000c1e1900 */
[----:B------:R-:W-:Y:S01]  /*1110*/  VIADD R3, R3, 0x2 ;  /* 0x0000000203037836 */ /* 0x000fe20000000000 */
[----:B--2---:R-:W-:-:S05]  /*1120*/  I2FP.F32.U32 R22, R20 ;  /* 0x0000001400167245 */ /* 0x004fca0000201000 */
[----:B---3--:R-:W-:Y:S01]  /*1130*/  FFMA R15, R22, R15, R27 ;  /* 0x0000000f160f7223 */ /* 0x008fe2000000001b */
[----:B----4-:R-:W-:-:S05]  /*1140*/  I2FP.F32.U32 R24, R16 ;  /* 0x0000001000187245 */ /* 0x010fca0000201000 */
[----:B-----5:R-:W-:-:S07]  /*1150*/  FFMA R27, R24, R23, R15 ;  /* 0x00000017181b7223 */ /* 0x020fce000000000f */
.L_x_4:
[----:B------:R-:W-:Y:S01]  /*1160*/  IADD3 R20, P0, PT, R10, R3, RZ ;  /* 0x000000030a147210 */ /* 0x000fe20007f1e0ff */
[----:B------:R-:W0:Y:S03]  /*1170*/  LDCU.64 UR4, c[0x0][0x380] ;  /* 0x00007000ff0477ac */ /* 0x000e260008000a00 */
[----:B------:R-:W-:Y:S01]  /*1180*/  LEA.HI.X.SX32 R21, R3, RZ, 0x1, P0 ;  /* 0x000000ff03157211 */ /* 0x000fe200000f0eff */
[----:B------:R-:W-:-:S03]  /*1190*/  IMAD.IADD R3, R8, 0x1, R3 ;  /* 0x0000000108037824 */ /* 0x000fc600078e0203 */
[----:B------:R-:W1:Y:S02]  /*11a0*/  I2F.U64 R20, R20 ;  /* 0x0000001400147312 */ /* 0x000e640000301000 */
[----:B-1----:R-:W-:-:S04]  /*11b0*/  FMNMX R16, RZ, R20, !PT ;  /* 0x00000014ff107209 */ /* 0x002fc80007800000 */
[----:B--2---:R-:W-:Y:S02]  /*11c0*/  FMNMX R15, R5, R16, PT ;  /* 0x00000010050f7209 */ /* 0x004fe40003800000 */
[----:B------:R-:W1:Y:S02]  /*11d0*/  LDC.64 R16, c[0x0][0x390] ;  /* 0x0000e400ff107b82 */ /* 0x000e640000000a00 */
[----:B------:R-:W2:Y:S02]  /*11e0*/  F2I.TRUNC.NTZ R18, R15 ;  /* 0x0000000f00127305 */ /* 0x000ea4000020f100 */
[----:B--2---:R-:W-:-:S05]  /*11f0*/  IMAD.IADD R9, R9, 0x1, R18 ;  /* 0x0000000109097824 */ /* 0x004fca00078e0212 */
[----:B0-----:R-:W-:Y:S01]  /*1200*/  IADD3 R18, P0, PT, R9, UR4, RZ ;  /* 0x0000000409127c10 */ /* 0x001fe2000ff1e0ff */
[----:B-1----:R-:W-:-:S03]  /*1210*/  IMAD.WIDE R16, R3, 0x4, R16 ;  /* 0x0000000403107825 */ /* 0x002fc600078e0210 */
[----:B------:R-:W-:-:S03]  /*1220*/  LEA.HI.X.SX32 R19, R9, UR5, 0x1, P0 ;  /* 0x0000000509137c11 */ /* 0x000fc600080f0eff */
[----:B------:R-:W2:Y:S04]  /*1230*/  LDG.E R16, desc[UR6][R16.64] ;  /* 0x0000000610107981 */ /* 0x000ea8000c1e1900 */
[----:B------:R-:W3:Y:S01]  /*1240*/  LDG.E.U8 R18, desc[UR6][R18.64] ;  /* 0x0000000612127981 */ /* 0x000ee2000c1e1100 */
[C---:B------:R-:W-:Y:S01]  /*1250*/  ISETP.NE.AND P0, PT, R7.reuse, R14, PT ;  /* 0x0000000e0700720c */ /* 0x040fe20003f05270 */
[----:B------:R-:W-:Y:S01]  /*1260*/  VIADD R7, R7, 0x1 ;  /* 0x0000000107077836 */ /* 0x000fe20000000000 */
[----:B---3--:R-:W-:-:S05]  /*1270*/  I2FP.F32.U32 R8, R18 ;  /* 0x0000001200087245 */ /* 0x008fca0000201000 */
[----:B--2---:R-:W-:-:S06]  /*1280*/  FFMA R27, R8, R16, R27 ;  /* 0x00000010081b7223 */ /* 0x004fcc000000001b */
[----:B------:R-:W-:Y:S05]  /*1290*/  @P0 BRA `(.L_x_5) ;  /* 0xffffffec00fc0947 */ /* 0x000fea000383ffff */
[----:B------:R-:W0:Y:S01]  /*12a0*/  S2UR UR5, SR_CgaCtaId ;  /* 0x00000000000579c3 */ /* 0x000e220000008800 */
[----:B------:R-:W-:Y:S02]  /*12b0*/  UMOV UR4, 0x400 ;  /* 0x0000040000047882 */ /* 0x000fe40000000000 */
[----:B0-----:R-:W-:-:S09]  /*12c0*/  ULEA UR4, UR5, UR4, 0x18 ;  /* 0x0000000405047291 */ /* 0x001fd2000f8ec0ff */
[----:B------:R1:W-:Y:S03]  /*12d0*/  STS [UR4+0x4], R27 ;  /* 0x0000041bff007988 */ /* 0x0003e60008000804 */
.L_x_0:
[----:B------:R-:W2:Y:S01]  /*12e0*/  LDCU.64 UR4, c[0x0][0x388] ;  /* 0x00007100ff0477ac */ /* 0x000ea20008000a00 */
[----:B-1----:R-:W1:Y:S01]  /*12f0*/  F2I.TRUNC.NTZ R27, R27 ;  /* 0x0000001b001b7305 */ /* 0x002e62000020f100 */
[----:B--2---:R-:W-:-:S04]  /*1300*/  IADD3 R12, P0, PT, R12, UR4, RZ ;  /* 0x000000040c0c7c10 */ /* 0x004fc8000ff1e0ff */
[----:B------:R-:W-:-:S05]  /*1310*/  IADD3.X R13, PT, PT, R2, UR5, RZ, P0, !PT ;  /* 0x00000005020d7c10 */ /* 0x000fca00087fe4ff */
[----:B-1----:R-:W-:Y:S01]  /*1320*/  STG.E.U8 desc[UR6][R12.64], R27 ;  /* 0x0000001b0c007986 */ /* 0x002fe2000c101106 */
[----:B------:R-:W-:Y:S05]  /*1330*/  EXIT ;  /* 0x000000000000794d */ /* 0x000fea0003800000 */
.L_x_6:
[----:B------:R-:W-:-:S00]  /*1340*/  BRA `(.L_x_6) ;  /* 0xfffffffc00fc7947 */ /* 0x000fc0000383ffff */
[----:B------:R-:W-:-:S00]  /*1350*/  NOP ;  /* 0x0000000000007918 */ /* 0x000fc00000000000 */
        /* <DEDUP_REMOVED lines=10> */
.L_x_7:


//--------------------- .nv.shared._Z22gaussian_filter_kernelPhS_PKfmmmm --------------------------
	.section	.nv.shared._Z22gaussian_filter_kernelPhS_PKfmmmm,"aw",@nobits
	.sectionflags	@""
	.align	4
.nv.shared._Z22gaussian_filter_kernelPhS_PKfmmmm:
	.zero		1032


//--------------------- .nv.shared.reserved.0     --------------------------
	.section	.nv.shared.reserved.0,"aw",@nobits
	.weak		__nv_reservedSMEM_offset_0_alias
	.size		__nv_reservedSMEM_offset_0_alias, 0, 64
	.other		__nv_reservedSMEM_offset_0_alias,@"STO_CUDA_RESERVED_SHARED STV_DEFAULT"
__nv_reservedSMEM_offset_0_alias:
	.zero		0
	.zero		64


//--------------------- .nv.constant0._Z22gaussian_filter_kernelPhS_PKfmmmm --------------------------
	.section	.nv.constant0._Z22gaussian_filter_kernelPhS_PKfmmmm,"a",@progbits
	.sectionflags	@""
	.align	4
.nv.constant0._Z22gaussian_filter_kernelPhS_PKfmmmm:
	.zero		952


//--------------------- SYMBOLS --------------------------

	.type		.nv.reservedSmem.offset0,@object
	.size		.nv.reservedSmem.offset0,0x4
	.type		.nv.reservedSmem.cap,@object
	.size		.nv.reservedSmem.cap,0x4
